//
// Generated by NVIDIA NVVM Compiler
//
// Compiler Build ID: CL-36424714
// Cuda compilation tools, release 13.0, V13.0.88
// Based on NVVM 20.0.0
//

.version 9.0
.target sm_100
.address_size 64

	// .globl	linear_regression_update

.visible .entry linear_regression_update(
	.param .u64 .ptr .align 1 linear_regression_update_param_0,
	.param .u64 .ptr .align 1 linear_regression_update_param_1,
	.param .u64 .ptr .align 1 linear_regression_update_param_2,
	.param .u64 .ptr .align 1 linear_regression_update_param_3,
	.param .u64 .ptr .align 1 linear_regression_update_param_4,
	.param .u64 .ptr .align 1 linear_regression_update_param_5
)
{
	.reg .pred 	%p<2>;
	.reg .b32 	%r<8>;
	.reg .b64 	%rd<20>;
	.reg .b64 	%fd<7>;

	ld.param.u64 	%rd1, [linear_regression_update_param_0];
	ld.param.u64 	%rd2, [linear_regression_update_param_1];
	ld.param.u64 	%rd3, [linear_regression_update_param_2];
	ld.param.u64 	%rd4, [linear_regression_update_param_3];
	ld.param.u64 	%rd5, [linear_regression_update_param_4];
	ld.param.u64 	%rd6, [linear_regression_update_param_5];
	cvta.to.global.u64 	%rd7, %rd6;
	mov.u32 	%r2, %ctaid.x;
	mov.u32 	%r3, %ntid.x;
	mov.u32 	%r4, %tid.x;
	mad.lo.s32 	%r1, %r2, %r3, %r4;
	ld.global.u32 	%r5, [%rd7];
	setp.ge.s32 	%p1, %r1, %r5;
	@%p1 bra 	$L__BB0_2;
	cvta.to.global.u64 	%rd8, %rd1;
	cvta.to.global.u64 	%rd9, %rd5;
	cvta.to.global.u64 	%rd10, %rd3;
	cvta.to.global.u64 	%rd11, %rd2;
	cvta.to.global.u64 	%rd12, %rd4;
	mul.wide.s32 	%rd13, %r1, 8;
	add.s64 	%rd14, %rd8, %rd13;
	ld.global.f64 	%fd1, [%rd14];
	mul.wide.s32 	%rd15, %r1, 4;
	add.s64 	%rd16, %rd9, %rd15;
	ld.global.u32 	%r6, [%rd16];
	cvt.rn.f64.s32 	%fd2, %r6;
	div.rn.f64 	%fd3, %fd1, %fd2;
	add.s64 	%rd17, %rd10, %rd13;
	st.global.f64 	[%rd17], %fd3;
	add.s64 	%rd18, %rd11, %rd13;
	ld.global.f64 	%fd4, [%rd18];
	ld.global.u32 	%r7, [%rd16];
	cvt.rn.f64.s32 	%fd5, %r7;
	div.rn.f64 	%fd6, %fd4, %fd5;
	add.s64 	%rd19, %rd12, %rd13;
	st.global.f64 	[%rd19], %fd6;
$L__BB0_2:
	bar.sync 	0;
	ret;

}


// ===== COMPILED SASS (sm_100) =====

	.target	sm_100

	.elftype	@"ET_EXEC"


//--------------------- .note.nv.tkinfo           --------------------------
	.section	.note.nv.tkinfo,"",@"SHT_NOTE"
	.sectionflags	@"SHF_NOTE_NV_TKINFO"
	.tkinfo
        /*0018*/ 	.word	0x00000002
        /*0030*/ 	.string	""
        /*0030*/ 	.string	"ptxas"
        /*0030*/ 	.string	"Cuda compilation tools, release 13.0, V13.0.88"
        /*0030*/ 	.string	"Build cuda_13.0.r13.0/compiler.36424714_0"
        /*0030*/ 	.string	"-arch sm_100 -m 64 "



//--------------------- .note.nv.cuinfo           --------------------------
	.section	.note.nv.cuinfo,"",@"SHT_NOTE"
	.sectionflags	@"SHF_NOTE_NV_CUINFO"
        /*0018*/ 	.short	0x0002
        /*001a*/ 	.short	0x0064
        /*001c*/ 	.short	0x0082
	.zero		2


//--------------------- .nv.info                  --------------------------
	.section	.nv.info,"",@"SHT_CUDA_INFO"
	.align	4


	//----- nvinfo : EIATTR_REGCOUNT
	.align		4
        /*0000*/ 	.byte	0x04, 0x2f
        /*0002*/ 	.short	(.L_1 - .L_0)
	.align		4
.L_0:
        /*0004*/ 	.word	index@(linear_regression_update)
        /*0008*/ 	.word	0x0000001b


	//----- nvinfo : EIATTR_FRAME_SIZE
	.align		4
.L_1:
        /*000c*/ 	.byte	0x04, 0x11
        /*000e*/ 	.short	(.L_3 - .L_2)
	.align		4
.L_2:
        /*0010*/ 	.word	index@($__internal_0_$__cuda_sm20_div_rn_f64_full)
        /*0014*/ 	.word	0x00000000


	//----- nvinfo : EIATTR_FRAME_SIZE
	.align		4
.L_3:
        /*0018*/ 	.byte	0x04, 0x11
        /*001a*/ 	.short	(.L_5 - .L_4)
	.align		4
.L_4:
        /*001c*/ 	.word	index@(linear_regression_update)
        /*0020*/ 	.word	0x00000000


	//----- nvinfo : EIATTR_MIN_STACK_SIZE
	.align		4
.L_5:
        /*0024*/ 	.byte	0x04, 0x12
        /*0026*/ 	.short	(.L_7 - .L_6)
	.align		4
.L_6:
        /*0028*/ 	.word	index@(linear_regression_update)
        /*002c*/ 	.word	0x00000000
.L_7:


//--------------------- .nv.compat                --------------------------
	.section	.nv.compat,"",@"SHT_CUDA_COMPAT_INFO"
	.align	4
        /*0000*/ 	.byte	0x02, 0x09, 0x00, 0x00, 0x02, 0x02, 0x01, 0x00, 0x02, 0x05, 0x05, 0x00, 0x03, 0x07, 0x01, 0x01
        /*0010*/ 	.byte	0x02, 0x03, 0x00, 0x00, 0x02, 0x06, 0x01, 0x00, 0x04, 0x0b, 0x08, 0x00, 0x01, 0x00, 0x00, 0x00
        /*0020*/ 	.byte	0x00, 0x00, 0x00, 0x00


//--------------------- .nv.info.linear_regression_update --------------------------
	.section	.nv.info.linear_regression_update,"",@"SHT_CUDA_INFO"
	.sectionflags	@""
	.align	4


	//----- nvinfo : EIATTR_CUDA_API_VERSION
	.align		4
        /*0000*/ 	.byte	0x04, 0x37
        /*0002*/ 	.short	(.L_9 - .L_8)
.L_8:
        /*0004*/ 	.word	0x00000082


	//----- nvinfo : EIATTR_KPARAM_INFO
	.align		4
.L_9:
        /*0008*/ 	.byte	0x04, 0x17
        /*000a*/ 	.short	(.L_11 - .L_10)
.L_10:
        /*000c*/ 	.word	0x00000000
        /*0010*/ 	.short	0x0005
        /*0012*/ 	.short	0x0028
        /*0014*/ 	.byte	0x00, 0xf5, 0x21, 0x00


	//----- nvinfo : EIATTR_KPARAM_INFO
	.align		4
.L_11:
        /*0018*/ 	.byte	0x04, 0x17
        /*001a*/ 	.short	(.L_13 - .L_12)
.L_12:
        /*001c*/ 	.word	0x00000000
        /*0020*/ 	.short	0x0004
        /*0022*/ 	.short	0x0020
        /*0024*/ 	.byte	0x00, 0xf5, 0x21, 0x00


	//----- nvinfo : EIATTR_KPARAM_INFO
	.align		4
.L_13:
        /*0028*/ 	.byte	0x04, 0x17
        /*002a*/ 	.short	(.L_15 - .L_14)
.L_14:
        /*002c*/ 	.word	0x00000000
        /*0030*/ 	.short	0x0003
        /*0032*/ 	.short	0x0018
        /*0034*/ 	.byte	0x00, 0xf5, 0x21, 0x00


	//----- nvinfo : EIATTR_KPARAM_INFO
	.align		4
.L_15:
        /*0038*/ 	.byte	0x04, 0x17
        /*003a*/ 	.short	(.L_17 - .L_16)
.L_16:
        /*003c*/ 	.word	0x00000000
        /*0040*/ 	.short	0x0002
        /*0042*/ 	.short	0x0010
        /*0044*/ 	.byte	0x00, 0xf5, 0x21, 0x00


	//----- nvinfo : EIATTR_KPARAM_INFO
	.align		4
.L_17:
        /*0048*/ 	.byte	0x04, 0x17
        /*004a*/ 	.short	(.L_19 - .L_18)
.L_18:
        /*004c*/ 	.word	0x00000000
        /*0050*/ 	.short	0x0001
        /*0052*/ 	.short	0x0008
        /*0054*/ 	.byte	0x00, 0xf5, 0x21, 0x00


	//----- nvinfo : EIATTR_KPARAM_INFO
	.align		4
.L_19:
        /*0058*/ 	.byte	0x04, 0x17
        /*005a*/ 	.short	(.L_21 - .L_20)
.L_20:
        /*005c*/ 	.word	0x00000000
        /*0060*/ 	.short	0x0000
        /*0062*/ 	.short	0x0000
        /*0064*/ 	.byte	0x00, 0xf5, 0x21, 0x00


	//----- nvinfo : EIATTR_SPARSE_MMA_MASK
	.align		4
.L_21:
        /*0068*/ 	.byte	0x03, 0x50
        /*006a*/ 	.short	0x0000


	//----- nvinfo : EIATTR_MAXREG_COUNT
	.align		4
        /*006c*/ 	.byte	0x03, 0x1b
        /*006e*/ 	.short	0x00ff


	//----- nvinfo : EIATTR_NUM_BARRIERS
	.align		4
        /*0070*/ 	.byte	0x02, 0x4c
        /*0072*/ 	.byte	0x01
	.zero		1


	//----- nvinfo : EIATTR_MERCURY_ISA_VERSION
	.align		4
        /*0074*/ 	.byte	0x03, 0x5f
        /*0076*/ 	.short	0x0101


	//----- nvinfo : EIATTR_VRC_CTA_INIT_COUNT
	.align		4
        /*0078*/ 	.byte	0x02, 0x4a
	.zero		1
	.zero		1


	//----- nvinfo : EIATTR_EXIT_INSTR_OFFSETS
	.align		4
        /*007c*/ 	.byte	0x04, 0x1c
        /*007e*/ 	.short	(.L_23 - .L_22)


	//   ....[0]....
.L_22:
        /*0080*/ 	.word	0x00000470


	//----- nvinfo : EIATTR_CRS_STACK_SIZE
	.align		4
.L_23:
        /*0084*/ 	.byte	0x04, 0x1e
        /*0086*/ 	.short	(.L_25 - .L_24)
.L_24:
        /*0088*/ 	.word	0x00000000


	//----- nvinfo : EIATTR_CBANK_PARAM_SIZE
	.align		4
.L_25:
        /*008c*/ 	.byte	0x03, 0x19
        /*008e*/ 	.short	0x0030


	//----- nvinfo : EIATTR_PARAM_CBANK
	.align		4
        /*0090*/ 	.byte	0x04, 0x0a
        /*0092*/ 	.short	(.L_27 - .L_26)
	.align		4
.L_26:
        /*0094*/ 	.word	index@(.nv.constant0.linear_regression_update)
        /*0098*/ 	.short	0x0380
        /*009a*/ 	.short	0x0030


	//----- nvinfo : EIATTR_SW_WAR
	.align		4
.L_27:
        /*009c*/ 	.byte	0x04, 0x36
        /*009e*/ 	.short	(.L_29 - .L_28)
.L_28:
        /*00a0*/ 	.word	0x00000008
.L_29:


//--------------------- .nv.callgraph             --------------------------
	.section	.nv.callgraph,"",@"SHT_CUDA_CALLGRAPH"
	.align	4
	.sectionentsize	8
	.align		4
        /*0000*/ 	.word	0x00000000
	.align		4
        /*0004*/ 	.word	0xffffffff
	.align		4
        /*0008*/ 	.word	0x00000000
	.align		4
        /*000c*/ 	.word	0xfffffffe
	.align		4
        /*0010*/ 	.word	0x00000000
	.align		4
        /*0014*/ 	.word	0xfffffffd
	.align		4
        /*0018*/ 	.word	0x00000000
	.align		4
        /*001c*/ 	.word	0xfffffffc


//--------------------- .text.linear_regression_update --------------------------
	.section	.text.linear_regression_update,"ax",@progbits
	.align	128
        .global         linear_regression_update
        .type           linear_regression_update,@function
        .size           linear_regression_update,(.L_x_12 - linear_regression_update)
        .other          linear_regression_update,@"STO_CUDA_ENTRY STV_DEFAULT"
linear_regression_update:
.text.linear_regression_update:
[----:B------:R-:W-:Y:S08]  /*0000*/  LDC R1, c[0x0][0x37c] ;  /* 0x0000df00ff017b82 */ /* 0x000ff00000000800 */
[----:B------:R-:W0:Y:S01]  /*0010*/  LDC.64 R2, c[0x0][0x3a8] ;  /* 0x0000ea00ff027b82 */ /* 0x000e220000000a00 */
[----:B------:R-:W0:Y:S02]  /*0020*/  LDCU.64 UR4, c[0x0][0x358] ;  /* 0x00006b00ff0477ac */ /* 0x000e240008000a00 */
[----:B0-----:R-:W2:Y:S05]  /*0030*/  LDG.E R3, desc[UR4][R2.64] ;  /* 0x0000000402037981 */ /* 0x001eaa000c1e1900 */
[----:B------:R-:W0:Y:S01]  /*0040*/  S2UR UR6, SR_CTAID.X ;  /* 0x00000000000679c3 */ /* 0x000e220000002500 */
[----:B------:R-:W-:Y:S01]  /*0050*/  BSSY.RECONVERGENT B0, `(.L_x_0) ;  /* 0x0000040000007945 */ /* 0x000fe20003800200 */
[----:B------:R-:W0:Y:S06]  /*0060*/  S2R R5, SR_TID.X ;  /* 0x0000000000057919 */ /* 0x000e2c0000002100 */
[----:B------:R-:W0:Y:S02]  /*0070*/  LDC R0, c[0x0][0x360] ;  /* 0x0000d800ff007b82 */ /* 0x000e240000000800 */
[----:B0-----:R-:W-:-:S05]  /*0080*/  IMAD R0, R0, UR6, R5 ;  /* 0x0000000600007c24 */ /* 0x001fca000f8e0205 */
[----:B--2---:R-:W-:-:S13]  /*0090*/  ISETP.GE.AND P0, PT, R0, R3, PT ;  /* 0x000000030000720c */ /* 0x004fda0003f06270 */
[----:B------:R-:W-:Y:S05]  /*00a0*/  @P0 BRA `(.L_x_1) ;  /* 0x0000000000e80947 */ /* 0x000fea0003800000 */
[----:B------:R-:W0:Y:S08]  /*00b0*/  LDC.64 R4, c[0x0][0x3a0] ;  /* 0x0000e800ff047b82 */ /* 0x000e300000000a00 */
[----:B------:R-:W1:Y:S01]  /*00c0*/  LDC.64 R6, c[0x0][0x380] ;  /* 0x0000e000ff067b82 */ /* 0x000e620000000a00 */
[----:B0-----:R-:W-:-:S05]  /*00d0*/  IMAD.WIDE R4, R0, 0x4, R4 ;  /* 0x0000000400047825 */ /* 0x001fca00078e0204 */
[----:B------:R-:W2:Y:S01]  /*00e0*/  LDG.E R8, desc[UR4][R4.64] ;  /* 0x0000000404087981 */ /* 0x000ea2000c1e1900 */
[----:B-1----:R-:W-:-:S06]  /*00f0*/  IMAD.WIDE R6, R0, 0x8, R6 ;  /* 0x0000000800067825 */ /* 0x002fcc00078e0206 */
[----:B------:R-:W3:Y:S01]  /*0100*/  LDG.E.64 R6, desc[UR4][R6.64] ;  /* 0x0000000406067981 */ /* 0x000ee2000c1e1b00 */
[----:B------:R-:W-:Y:S01]  /*0110*/  IMAD.MOV.U32 R2, RZ, RZ, 0x1 ;  /* 0x00000001ff027424 */ /* 0x000fe200078e00ff */
[----:B------:R-:W-:Y:S01]  /*0120*/  BSSY.RECONVERGENT B1, `(.L_x_2) ;  /* 0x0000013000017945 */ /* 0x000fe20003800200 */
[----:B--2---:R-:W0:Y:S01]  /*0130*/  I2F.F64 R8, R8 ;  /* 0x0000000800087312 */ /* 0x004e220000201c00 */
[----:B---3--:R-:W-:-:S07]  /*0140*/  FSETP.GEU.AND P1, PT, |R7|, 6.5827683646048100446e-37, PT ;  /* 0x036000000700780b */ /* 0x008fce0003f2e200 */
[----:B0-----:R-:W0:Y:S02]  /*0150*/  MUFU.RCP64H R3, R9 ;  /* 0x0000000900037308 */ /* 0x001e240000001800 */
[----:B0-----:R-:W-:-:S08]  /*0160*/  DFMA R10, -R8, R2, 1 ;  /* 0x3ff00000080a742b */ /* 0x001fd00000000102 */
[----:B------:R-:W-:-:S08]  /*0170*/  DFMA R10, R10, R10, R10 ;  /* 0x0000000a0a0a722b */ /* 0x000fd0000000000a */
[----:B------:R-:W-:-:S08]  /*0180*/  DFMA R10, R2, R10, R2 ;  /* 0x0000000a020a722b */ /* 0x000fd00000000002 */
[----:B------:R-:W-:-:S08]  /*0190*/  DFMA R2, -R8, R10, 1 ;  /* 0x3ff000000802742b */ /* 0x000fd0000000010a */
[----:B------:R-:W-:-:S08]  /*01a0*/  DFMA R2, R10, R2, R10 ;  /* 0x000000020a02722b */ /* 0x000fd0000000000a */
[----:B------:R-:W-:-:S08]  /*01b0*/  DMUL R10, R6, R2 ;  /* 0x00000002060a7228 */ /* 0x000fd00000000000 */
[----:B------:R-:W-:-:S08]  /*01c0*/  DFMA R12, -R8, R10, R6 ;  /* 0x0000000a080c722b */ /* 0x000fd00000000106 */
[----:B------:R-:W-:-:S10]  /*01d0*/  DFMA R2, R2, R12, R10 ;  /* 0x0000000c0202722b */ /* 0x000fd4000000000a */
[----:B------:R-:W-:-:S05]  /*01e0*/  FFMA R10, RZ, R9, R3 ;  /* 0x00000009ff0a7223 */ /* 0x000fca0000000003 */
[----:B------:R-:W-:-:S13]  /*01f0*/  FSETP.GT.AND P0, PT, |R10|, 1.469367938527859385e-39, PT ;  /* 0x001000000a00780b */ /* 0x000fda0003f04200 */
[----:B------:R-:W-:Y:S05]  /*0200*/  @P0 BRA P1, `(.L_x_3) ;  /* 0x0000000000100947 */ /* 0x000fea0000800000 */
[----:B------:R-:W-:Y:S01]  /*0210*/  IMAD.MOV.U32 R10, RZ, RZ, R6 ;  /* 0x000000ffff0a7224 */ /* 0x000fe200078e0006 */
[----:B------:R-:W-:Y:S01]  /*0220*/  MOV R12, 0x250 ;  /* 0x00000250000c7802 */ /* 0x000fe20000000f00 */
[----:B------:R-:W-:-:S07]  /*0230*/  IMAD.MOV.U32 R11, RZ, RZ, R7 ;  /* 0x000000ffff0b7224 */ /* 0x000fce00078e0007 */
[----:B------:R-:W-:Y:S05]  /*0240*/  CALL.REL.NOINC `($__internal_0_$__cuda_sm20_div_rn_f64_full) ;  /* 0x00000000008c7944 */ /* 0x000fea0003c00000 */
.L_x_3:
[----:B------:R-:W-:Y:S05]  /*0250*/  BSYNC.RECONVERGENT B1 ;  /* 0x0000000000017941 */ /* 0x000fea0003800200 */
.L_x_2:
[----:B------:R-:W0:Y:S08]  /*0260*/  LDC.64 R10, c[0x0][0x390] ;  /* 0x0000e400ff0a7b82 */ /* 0x000e300000000a00 */
[----:B------:R-:W1:Y:S01]  /*0270*/  LDC.64 R6, c[0x0][0x388] ;  /* 0x0000e200ff067b82 */ /* 0x000e620000000a00 */
[----:B0-----:R-:W-:-:S05]  /*0280*/  IMAD.WIDE R10, R0, 0x8, R10 ;  /* 0x00000008000a7825 */ /* 0x001fca00078e020a */
[----:B------:R0:W-:Y:S04]  /*0290*/  STG.E.64 desc[UR4][R10.64], R2 ;  /* 0x000000020a007986 */ /* 0x0001e8000c101b04 */
[----:B------:R-:W2:Y:S01]  /*02a0*/  LDG.E R8, desc[UR4][R4.64] ;  /* 0x0000000404087981 */ /* 0x000ea2000c1e1900 */
[----:B-1----:R-:W-:-:S06]  /*02b0*/  IMAD.WIDE R6, R0, 0x8, R6 ;  /* 0x0000000800067825 */ /* 0x002fcc00078e0206 */
[----:B------:R-:W3:Y:S01]  /*02c0*/  LDG.E.64 R6, desc[UR4][R6.64] ;  /* 0x0000000406067981 */ /* 0x000ee2000c1e1b00 */
[----:B------:R-:W-:Y:S01]  /*02d0*/  IMAD.MOV.U32 R12, RZ, RZ, 0x1 ;  /* 0x00000001ff0c7424 */ /* 0x000fe200078e00ff */
[----:B------:R-:W-:Y:S01]  /*02e0*/  BSSY.RECONVERGENT B1, `(.L_x_4) ;  /* 0x0000013000017945 */ /* 0x000fe20003800200 */
[----:B--2---:R-:W1:Y:S01]  /*02f0*/  I2F.F64 R8, R8 ;  /* 0x0000000800087312 */ /* 0x004e620000201c00 */
[----:B---3--:R-:W-:-:S07]  /*0300*/  FSETP.GEU.AND P1, PT, |R7|, 6.5827683646048100446e-37, PT ;  /* 0x036000000700780b */ /* 0x008fce0003f2e200 */
[----:B-1----:R-:W1:Y:S02]  /*0310*/  MUFU.RCP64H R13, R9 ;  /* 0x00000009000d7308 */ /* 0x002e640000001800 */
[----:B-1----:R-:W-:-:S08]  /*0320*/  DFMA R14, -R8, R12, 1 ;  /* 0x3ff00000080e742b */ /* 0x002fd0000000010c */
[----:B------:R-:W-:-:S08]  /*0330*/  DFMA R14, R14, R14, R14 ;  /* 0x0000000e0e0e722b */ /* 0x000fd0000000000e */
[----:B------:R-:W-:-:S08]  /*0340*/  DFMA R14, R12, R14, R12 ;  /* 0x0000000e0c0e722b */ /* 0x000fd0000000000c */
[----:B0-----:R-:W-:-:S08]  /*0350*/  DFMA R2, -R8, R14, 1 ;  /* 0x3ff000000802742b */ /* 0x001fd0000000010e */
        /* <DEDUP_REMOVED lines=11> */
.L_x_5:
[----:B------:R-:W-:Y:S05]  /*0410*/  BSYNC.RECONVERGENT B1 ;  /* 0x0000000000017941 */ /* 0x000fea0003800200 */
.L_x_4:
[----:B------:R-:W0:Y:S02]  /*0420*/  LDC.64 R4, c[0x0][0x398] ;  /* 0x0000e600ff047b82 */ /* 0x000e240000000a00 */
[----:B0-----:R-:W-:-:S05]  /*0430*/  IMAD.WIDE R4, R0, 0x8, R4 ;  /* 0x0000000800047825 */ /* 0x001fca00078e0204 */
[----:B------:R0:W-:Y:S02]  /*0440*/  STG.E.64 desc[UR4][R4.64], R2 ;  /* 0x0000000204007986 */ /* 0x0001e4000c101b04 */
.L_x_1:
[----:B------:R-:W-:Y:S05]  /*0450*/  BSYNC.RECONVERGENT B0 ;  /* 0x0000000000007941 */ /* 0x000fea0003800200 */
.L_x_0:
[----:B------:R-:W-:Y:S06]  /*0460*/  BAR.SYNC.DEFER_BLOCKING 0x0 ;  /* 0x0000000000007b1d */ /* 0x000fec0000010000 */
[----:B------:R-:W-:Y:S05]  /*0470*/  EXIT ;  /* 0x000000000000794d */ /* 0x000fea0003800000 */
        .weak           $__internal_0_$__cuda_sm20_div_rn_f64_full
        .type           $__internal_0_$__cuda_sm20_div_rn_f64_full,@function
        .size           $__internal_0_$__cuda_sm20_div_rn_f64_full,(.L_x_12 - $__internal_0_$__cuda_sm20_div_rn_f64_full)
$__internal_0_$__cuda_sm20_div_rn_f64_full:
[C---:B------:R-:W-:Y:S01]  /*0480*/  FSETP.GEU.AND P0, PT, |R9|.reuse, 1.469367938527859385e-39, PT ;  /* 0x001000000900780b */ /* 0x040fe20003f0e200 */
[----:B------:R-:W-:Y:S01]  /*0490*/  IMAD.MOV.U32 R18, RZ, RZ, 0x1 ;  /* 0x00000001ff127424 */ /* 0x000fe200078e00ff */
[----:B------:R-:W-:Y:S01]  /*04a0*/  LOP3.LUT R6, R9, 0x800fffff, RZ, 0xc0, !PT ;  /* 0x800fffff09067812 */ /* 0x000fe200078ec0ff */
[----:B------:R-:W-:Y:S01]  /*04b0*/  BSSY.RECONVERGENT B2, `(.L_x_6) ;  /* 0x0000055000027945 */ /* 0x000fe20003800200 */
[C---:B------:R-:W-:Y:S02]  /*04c0*/  FSETP.GEU.AND P2, PT, |R11|.reuse, 1.469367938527859385e-39, PT ;  /* 0x001000000b00780b */ /* 0x040fe40003f4e200 */
[----:B------:R-:W-:Y:S01]  /*04d0*/  LOP3.LUT R7, R6, 0x3ff00000, RZ, 0xfc, !PT ;  /* 0x3ff0000006077812 */ /* 0x000fe200078efcff */
[----:B------:R-:W-:Y:S01]  /*04e0*/  IMAD.MOV.U32 R6, RZ, RZ, R8 ;  /* 0x000000ffff067224 */ /* 0x000fe200078e0008 */
[----:B------:R-:W-:Y:S02]  /*04f0*/  LOP3.LUT R13, R11, 0x7ff00000, RZ, 0xc0, !PT ;  /* 0x7ff000000b0d7812 */ /* 0x000fe400078ec0ff */
[----:B------:R-:W-:-:S03]  /*0500*/  LOP3.LUT R16, R9, 0x7ff00000, RZ, 0xc0, !PT ;  /* 0x7ff0000009107812 */ /* 0x000fc600078ec0ff */
[----:B------:R-:W-:Y:S01]  /*0510*/  @!P0 DMUL R6, R8, 8.98846567431157953865e+307 ;  /* 0x7fe0000008068828 */ /* 0x000fe20000000000 */
[----:B------:R-:W-:-:S03]  /*0520*/  ISETP.GE.U32.AND P1, PT, R13, R16, PT ;  /* 0x000000100d00720c */ /* 0x000fc60003f26070 */
[----:B------:R-:W-:Y:S01]  /*0530*/  @!P2 LOP3.LUT R14, R9, 0x7ff00000, RZ, 0xc0, !PT ;  /* 0x7ff00000090ea812 */ /* 0x000fe200078ec0ff */
[----:B------:R-:W-:Y:S01]  /*0540*/  @!P2 IMAD.MOV.U32 R20, RZ, RZ, RZ ;  /* 0x000000ffff14a224 */ /* 0x000fe200078e00ff */
[----:B------:R-:W0:Y:S02]  /*0550*/  MUFU.RCP64H R19, R7 ;  /* 0x0000000700137308 */ /* 0x000e240000001800 */
[----:B------:R-:W-:Y:S01]  /*0560*/  @!P2 ISETP.GE.U32.AND P3, PT, R13, R14, PT ;  /* 0x0000000e0d00a20c */ /* 0x000fe20003f66070 */
[----:B------:R-:W-:-:S05]  /*0570*/  IMAD.MOV.U32 R14, RZ, RZ, 0x1ca00000 ;  /* 0x1ca00000ff0e7424 */ /* 0x000fca00078e00ff */
[----:B------:R-:W-:-:S04]  /*0580*/  @!P2 SEL R15, R14, 0x63400000, !P3 ;  /* 0x634000000e0fa807 */ /* 0x000fc80005800000 */
[----:B------:R-:W-:-:S04]  /*0590*/  @!P2 LOP3.LUT R15, R15, 0x80000000, R11, 0xf8, !PT ;  /* 0x800000000f0fa812 */ /* 0x000fc800078ef80b */
[----:B------:R-:W-:Y:S01]  /*05a0*/  @!P2 LOP3.LUT R21, R15, 0x100000, RZ, 0xfc, !PT ;  /* 0x001000000f15a812 */ /* 0x000fe200078efcff */
[----:B0-----:R-:W-:-:S08]  /*05b0*/  DFMA R2, R18, -R6, 1 ;  /* 0x3ff000001202742b */ /* 0x001fd00000000806 */
[----:B------:R-:W-:-:S08]  /*05c0*/  DFMA R2, R2, R2, R2 ;  /* 0x000000020202722b */ /* 0x000fd00000000002 */
[----:B------:R-:W-:Y:S01]  /*05d0*/  DFMA R18, R18, R2, R18 ;  /* 0x000000021212722b */ /* 0x000fe20000000012 */
[----:B------:R-:W-:Y:S01]  /*05e0*/  SEL R3, R14, 0x63400000, !P1 ;  /* 0x634000000e037807 */ /* 0x000fe20004800000 */
[----:B------:R-:W-:-:S03]  /*05f0*/  IMAD.MOV.U32 R2, RZ, RZ, R10 ;  /* 0x000000ffff027224 */ /* 0x000fc600078e000a */
[----:B------:R-:W-:-:S03]  /*0600*/  LOP3.LUT R3, R3, 0x800fffff, R11, 0xf8, !PT ;  /* 0x800fffff03037812 */ /* 0x000fc600078ef80b */
[----:B------:R-:W-:-:S03]  /*0610*/  DFMA R22, R18, -R6, 1 ;  /* 0x3ff000001216742b */ /* 0x000fc60000000806 */
[----:B------:R-:W-:-:S05]  /*0620*/  @!P2 DFMA R2, R2, 2, -R20 ;  /* 0x400000000202a82b */ /* 0x000fca0000000814 */
[----:B------:R-:W-:Y:S01]  /*0630*/  DFMA R18, R18, R22, R18 ;  /* 0x000000161212722b */ /* 0x000fe20000000012 */
[----:B------:R-:W-:Y:S02]  /*0640*/  IMAD.MOV.U32 R23, RZ, RZ, R13 ;  /* 0x000000ffff177224 */ /* 0x000fe400078e000d */
[----:B------:R-:W-:Y:S01]  /*0650*/  IMAD.MOV.U32 R22, RZ, RZ, R16 ;  /* 0x000000ffff167224 */ /* 0x000fe200078e0010 */
[----:B------:R-:W-:Y:S02]  /*0660*/  @!P0 LOP3.LUT R22, R7, 0x7ff00000, RZ, 0xc0, !PT ;  /* 0x7ff0000007168812 */ /* 0x000fe400078ec0ff */
[----:B------:R-:W-:Y:S02]  /*0670*/  @!P2 LOP3.LUT R23, R3, 0x7ff00000, RZ, 0xc0, !PT ;  /* 0x7ff000000317a812 */ /* 0x000fe400078ec0ff */
[----:B------:R-:W-:Y:S01]  /*0680*/  DMUL R20, R18, R2 ;  /* 0x0000000212147228 */ /* 0x000fe20000000000 */
[----:B------:R-:W-:Y:S02]  /*0690*/  VIADD R24, R22, 0xffffffff ;  /* 0xffffffff16187836 */ /* 0x000fe40000000000 */
[----:B------:R-:W-:-:S05]  /*06a0*/  VIADD R15, R23, 0xffffffff ;  /* 0xffffffff170f7836 */ /* 0x000fca0000000000 */
[----:B------:R-:W-:Y:S01]  /*06b0*/  DFMA R16, R20, -R6, R2 ;  /* 0x800000061410722b */ /* 0x000fe20000000002 */
[----:B------:R-:W-:-:S04]  /*06c0*/  ISETP.GT.U32.AND P0, PT, R15, 0x7feffffe, PT ;  /* 0x7feffffe0f00780c */ /* 0x000fc80003f04070 */
[----:B------:R-:W-:-:S03]  /*06d0*/  ISETP.GT.U32.OR P0, PT, R24, 0x7feffffe, P0 ;  /* 0x7feffffe1800780c */ /* 0x000fc60000704470 */
[----:B------:R-:W-:-:S10]  /*06e0*/  DFMA R16, R18, R16, R20 ;  /* 0x000000101210722b */ /* 0x000fd40000000014 */
[----:B------:R-:W-:Y:S05]  /*06f0*/  @P0 BRA `(.L_x_7) ;  /* 0x00000000006c0947 */ /* 0x000fea0003800000 */
[----:B------:R-:W-:-:S04]  /*0700*/  LOP3.LUT R18, R9, 0x7ff00000, RZ, 0xc0, !PT ;  /* 0x7ff0000009127812 */ /* 0x000fc800078ec0ff */
[CC--:B------:R-:W-:Y:S02]  /*0710*/  VIADDMNMX R10, R13.reuse, -R18.reuse, 0xb9600000, !PT ;  /* 0xb96000000d0a7446 */ /* 0x0c0fe40007800912 */
[----:B------:R-:W-:Y:S02]  /*0720*/  ISETP.GE.U32.AND P0, PT, R13, R18, PT ;  /* 0x000000120d00720c */ /* 0x000fe40003f06070 */
[----:B------:R-:W-:Y:S02]  /*0730*/  VIMNMX R10, PT, PT, R10, 0x46a00000, PT ;  /* 0x46a000000a0a7848 */ /* 0x000fe40003fe0100 */
[----:B------:R-:W-:-:S05]  /*0740*/  SEL R13, R14, 0x63400000, !P0 ;  /* 0x634000000e0d7807 */ /* 0x000fca0004000000 */
[----:B------:R-:W-:Y:S02]  /*0750*/  IMAD.IADD R13, R10, 0x1, -R13 ;  /* 0x000000010a0d7824 */ /* 0x000fe400078e0a0d */
[----:B------:R-:W-:Y:S02]  /*0760*/  IMAD.MOV.U32 R10, RZ, RZ, RZ ;  /* 0x000000ffff0a7224 */ /* 0x000fe400078e00ff */
[----:B------:R-:W-:-:S06]  /*0770*/  VIADD R11, R13, 0x7fe00000 ;  /* 0x7fe000000d0b7836 */ /* 0x000fcc0000000000 */
[----:B------:R-:W-:-:S10]  /*0780*/  DMUL R14, R16, R10 ;  /* 0x0000000a100e7228 */ /* 0x000fd40000000000 */
[----:B------:R-:W-:-:S13]  /*0790*/  FSETP.GTU.AND P0, PT, |R15|, 1.469367938527859385e-39, PT ;  /* 0x001000000f00780b */ /* 0x000fda0003f0c200 */
[----:B------:R-:W-:Y:S05]  /*07a0*/  @P0 BRA `(.L_x_8) ;  /* 0x0000000000940947 */ /* 0x000fea0003800000 */
[----:B------:R-:W-:Y:S01]  /*07b0*/  DFMA R2, R16, -R6, R2 ;  /* 0x800000061002722b */ /* 0x000fe20000000002 */
[----:B------:R-:W-:-:S09]  /*07c0*/  IMAD.MOV.U32 R10, RZ, RZ, RZ ;  /* 0x000000ffff0a7224 */ /* 0x000fd200078e00ff */
[C---:B------:R-:W-:Y:S02]  /*07d0*/  FSETP.NEU.AND P0, PT, R3.reuse, RZ, PT ;  /* 0x000000ff0300720b */ /* 0x040fe40003f0d000 */
[----:B------:R-:W-:-:S04]  /*07e0*/  LOP3.LUT R9, R3, 0x80000000, R9, 0x48, !PT ;  /* 0x8000000003097812 */ /* 0x000fc800078e4809 */
[----:B------:R-:W-:-:S07]  /*07f0*/  LOP3.LUT R11, R9, R11, RZ, 0xfc, !PT ;  /* 0x0000000b090b7212 */ /* 0x000fce00078efcff */
[----:B------:R-:W-:Y:S05]  /*0800*/  @!P0 BRA `(.L_x_8) ;  /* 0x00000000007c8947 */ /* 0x000fea0003800000 */
[----:B------:R-:W-:Y:S01]  /*0810*/  IMAD.MOV R3, RZ, RZ, -R13 ;  /* 0x000000ffff037224 */ /* 0x000fe200078e0a0d */
[----:B------:R-:W-:Y:S01]  /*0820*/  DMUL.RP R10, R16, R10 ;  /* 0x0000000a100a7228 */ /* 0x000fe20000008000 */
[----:B------:R-:W-:-:S06]  /*0830*/  IMAD.MOV.U32 R2, RZ, RZ, RZ ;  /* 0x000000ffff027224 */ /* 0x000fcc00078e00ff */
[----:B------:R-:W-:-:S03]  /*0840*/  DFMA R2, R14, -R2, R16 ;  /* 0x800000020e02722b */ /* 0x000fc60000000010 */
[----:B------:R-:W-:-:S03]  /*0850*/  LOP3.LUT R9, R11, R9, RZ, 0x3c, !PT ;  /* 0x000000090b097212 */ /* 0x000fc600078e3cff */
[----:B------:R-:W-:-:S04]  /*0860*/  IADD3 R2, PT, PT, -R13, -0x43300000, RZ ;  /* 0xbcd000000d027810 */ /* 0x000fc80007ffe1ff */
[----:B------:R-:W-:-:S04]  /*0870*/  FSETP.NEU.AND P0, PT, |R3|, R2, PT ;  /* 0x000000020300720b */ /* 0x000fc80003f0d200 */
[----:B------:R-:W-:Y:S02]  /*0880*/  FSEL R14, R10, R14, !P0 ;  /* 0x0000000e0a0e7208 */ /* 0x000fe40004000000 */
[----:B------:R-:W-:Y:S01]  /*0890*/  FSEL R15, R9, R15, !P0 ;  /* 0x0000000f090f7208 */ /* 0x000fe20004000000 */
[----:B------:R-:W-:Y:S06]  /*08a0*/  BRA `(.L_x_8) ;  /* 0x0000000000547947 */ /* 0x000fec0003800000 */
.L_x_7:
[----:B------:R-:W-:-:S14]  /*08b0*/  DSETP.NAN.AND P0, PT, R10, R10, PT ;  /* 0x0000000a0a00722a */ /* 0x000fdc0003f08000 */
[----:B------:R-:W-:Y:S05]  /*08c0*/  @P0 BRA `(.L_x_9) ;  /* 0x0000000000440947 */ /* 0x000fea0003800000 */
[----:B------:R-:W-:-:S14]  /*08d0*/  DSETP.NAN.AND P0, PT, R8, R8, PT ;  /* 0x000000080800722a */ /* 0x000fdc0003f08000 */
[----:B------:R-:W-:Y:S05]  /*08e0*/  @P0 BRA `(.L_x_10) ;  /* 0x0000000000300947 */ /* 0x000fea0003800000 */
[----:B------:R-:W-:Y:S01]  /*08f0*/  ISETP.NE.AND P0, PT, R23, R22, PT ;  /* 0x000000161700720c */ /* 0x000fe20003f05270 */
[----:B------:R-:W-:Y:S02]  /*0900*/  IMAD.MOV.U32 R14, RZ, RZ, 0x0 ;  /* 0x00000000ff0e7424 */ /* 0x000fe400078e00ff */
[----:B------:R-:W-:-:S10]  /*0910*/  IMAD.MOV.U32 R15, RZ, RZ, -0x80000 ;  /* 0xfff80000ff0f7424 */ /* 0x000fd400078e00ff */
[----:B------:R-:W-:Y:S05]  /*0920*/  @!P0 BRA `(.L_x_8) ;  /* 0x0000000000348947 */ /* 0x000fea0003800000 */
[----:B------:R-:W-:Y:S02]  /*0930*/  ISETP.NE.AND P0, PT, R23, 0x7ff00000, PT ;  /* 0x7ff000001700780c */ /* 0x000fe40003f05270 */
[----:B------:R-:W-:Y:S02]  /*0940*/  LOP3.LUT R15, R11, 0x80000000, R9, 0x48, !PT ;  /* 0x800000000b0f7812 */ /* 0x000fe400078e4809 */
[----:B------:R-:W-:-:S13]  /*0950*/  ISETP.EQ.OR P0, PT, R22, RZ, !P0 ;  /* 0x000000ff1600720c */ /* 0x000fda0004702670 */
[----:B------:R-:W-:Y:S01]  /*0960*/  @P0 LOP3.LUT R2, R15, 0x7ff00000, RZ, 0xfc, !PT ;  /* 0x7ff000000f020812 */ /* 0x000fe200078efcff */
[----:B------:R-:W-:Y:S02]  /*0970*/  @!P0 IMAD.MOV.U32 R14, RZ, RZ, RZ ;  /* 0x000000ffff0e8224 */ /* 0x000fe400078e00ff */
[----:B------:R-:W-:Y:S02]  /*0980*/  @P0 IMAD.MOV.U32 R14, RZ, RZ, RZ ;  /* 0x000000ffff0e0224 */ /* 0x000fe400078e00ff */
[----:B------:R-:W-:Y:S01]  /*0990*/  @P0 IMAD.MOV.U32 R15, RZ, RZ, R2 ;  /* 0x000000ffff0f0224 */ /* 0x000fe200078e0002 */
[----:B------:R-:W-:Y:S06]  /*09a0*/  BRA `(.L_x_8) ;  /* 0x0000000000147947 */ /* 0x000fec0003800000 */
.L_x_10:
[----:B------:R-:W-:Y:S01]  /*09b0*/  LOP3.LUT R15, R9, 0x80000, RZ, 0xfc, !PT ;  /* 0x00080000090f7812 */ /* 0x000fe200078efcff */
[----:B------:R-:W-:Y:S01]  /*09c0*/  IMAD.MOV.U32 R14, RZ, RZ, R8 ;  /* 0x000000ffff0e7224 */ /* 0x000fe200078e0008 */
[----:B------:R-:W-:Y:S06]  /*09d0*/  BRA `(.L_x_8) ;  /* 0x0000000000087947 */ /* 0x000fec0003800000 */
.L_x_9:
[----:B------:R-:W-:Y:S01]  /*09e0*/  LOP3.LUT R15, R11, 0x80000, RZ, 0xfc, !PT ;  /* 0x000800000b0f7812 */ /* 0x000fe200078efcff */
[----:B------:R-:W-:-:S07]  /*09f0*/  IMAD.MOV.U32 R14, RZ, RZ, R10 ;  /* 0x000000ffff0e7224 */ /* 0x000fce00078e000a */
.L_x_8:
[----:B------:R-:W-:Y:S05]  /*0a00*/  BSYNC.RECONVERGENT B2 ;  /* 0x0000000000027941 */ /* 0x000fea0003800200 */
.L_x_6:
[----:B------:R-:W-:Y:S02]  /*0a10*/  IMAD.MOV.U32 R13, RZ, RZ, 0x0 ;  /* 0x00000000ff0d7424 */ /* 0x000fe400078e00ff */
[----:B------:R-:W-:Y:S02]  /*0a20*/  IMAD.MOV.U32 R2, RZ, RZ, R14 ;  /* 0x000000ffff027224 */ /* 0x000fe400078e000e */
[----:B------:R-:W-:Y:S01]  /*0a30*/  IMAD.MOV.U32 R3, RZ, RZ, R15 ;  /* 0x000000ffff037224 */ /* 0x000fe200078e000f */
[----:B------:R-:W-:Y:S06]  /*0a40*/  RET.REL.NODEC R12 `(linear_regression_update) ;  /* 0xfffffff40c6c7950 */ /* 0x000fec0003c3ffff */
.L_x_11:
[----:B------:R-:W-:-:S00]  /*0a50*/  BRA `(.L_x_11) ;  /* 0xfffffffc00fc7947 */ /* 0x000fc0000383ffff */
[----:B------:R-:W-:-:S00]  /*0a60*/  NOP ;  /* 0x0000000000007918 */ /* 0x000fc00000000000 */
        /* <DEDUP_REMOVED lines=9> */
.L_x_12:


//--------------------- .nv.shared.reserved.0     --------------------------
	.section	.nv.shared.reserved.0,"aw",@nobits
	.weak		__nv_reservedSMEM_offset_0_alias
	.size		__nv_reservedSMEM_offset_0_alias, 0, 64
	.other		__nv_reservedSMEM_offset_0_alias,@"STO_CUDA_RESERVED_SHARED STV_DEFAULT"
__nv_reservedSMEM_offset_0_alias:
	.zero		0
	.zero		64


//--------------------- .nv.constant0.linear_regression_update --------------------------
	.section	.nv.constant0.linear_regression_update,"a",@progbits
	.sectionflags	@""
	.align	4
.nv.constant0.linear_regression_update:
	.zero		944


//--------------------- SYMBOLS --------------------------

	.type		.nv.reservedSmem.offset0,@object
	.size		.nv.reservedSmem.offset0,0x4
